//
// Generated by NVIDIA NVVM Compiler
//
// Compiler Build ID: CL-36424714
// Cuda compilation tools, release 13.0, V13.0.88
// Based on NVVM 20.0.0
//

.version 9.0
.target sm_100
.address_size 64

	// .globl	_Z8consumerP12managed_dataPiS1_

.visible .entry _Z8consumerP12managed_dataPiS1_(
	.param .u64 .ptr .align 1 _Z8consumerP12managed_dataPiS1__param_0,
	.param .u64 .ptr .align 1 _Z8consumerP12managed_dataPiS1__param_1,
	.param .u64 .ptr .align 1 _Z8consumerP12managed_dataPiS1__param_2
)
{
	.reg .b32 	%r<3>;
	.reg .b64 	%rd<7>;

	ld.param.u64 	%rd1, [_Z8consumerP12managed_dataPiS1__param_0];
	ld.param.u64 	%rd2, [_Z8consumerP12managed_dataPiS1__param_1];
	ld.param.u64 	%rd3, [_Z8consumerP12managed_dataPiS1__param_2];
	// begin inline asm
	ld.relaxed.sys.b32 %r1,[%rd1];
	// end inline asm
	cvta.to.global.u64 	%rd4, %rd1;
	cvta.to.global.u64 	%rd5, %rd2;
	cvta.to.global.u64 	%rd6, %rd3;
	st.global.u32 	[%rd5], %r1;
	ld.global.u32 	%r2, [%rd4+4];
	st.global.u32 	[%rd6], %r2;
	ret;

}


// ===== COMPILED SASS (sm_100) =====

	.target	sm_100

	.elftype	@"ET_EXEC"


//--------------------- .note.nv.tkinfo           --------------------------
	.section	.note.nv.tkinfo,"",@"SHT_NOTE"
	.sectionflags	@"SHF_NOTE_NV_TKINFO"
	.tkinfo
        /*0018*/ 	.word	0x00000002
        /*0030*/ 	.string	""
        /*0030*/ 	.string	"ptxas"
        /*0030*/ 	.string	"Cuda compilation tools, release 13.0, V13.0.88"
        /*0030*/ 	.string	"Build cuda_13.0.r13.0/compiler.36424714_0"
        /*0030*/ 	.string	"-arch sm_100 -m 64 "



//--------------------- .note.nv.cuinfo           --------------------------
	.section	.note.nv.cuinfo,"",@"SHT_NOTE"
	.sectionflags	@"SHF_NOTE_NV_CUINFO"
        /*0018*/ 	.short	0x0002
        /*001a*/ 	.short	0x0064
        /*001c*/ 	.short	0x0082
	.zero		2


//--------------------- .nv.info                  --------------------------
	.section	.nv.info,"",@"SHT_CUDA_INFO"
	.align	4


	//----- nvinfo : EIATTR_REGCOUNT
	.align		4
        /*0000*/ 	.byte	0x04, 0x2f
        /*0002*/ 	.short	(.L_1 - .L_0)
	.align		4
.L_0:
        /*0004*/ 	.word	index@(_Z8consumerP12managed_dataPiS1_)
        /*0008*/ 	.word	0x0000000e


	//----- nvinfo : EIATTR_FRAME_SIZE
	.align		4
.L_1:
        /*000c*/ 	.byte	0x04, 0x11
        /*000e*/ 	.short	(.L_3 - .L_2)
	.align		4
.L_2:
        /*0010*/ 	.word	index@(_Z8consumerP12managed_dataPiS1_)
        /*0014*/ 	.word	0x00000000


	//----- nvinfo : EIATTR_MIN_STACK_SIZE
	.align		4
.L_3:
        /*0018*/ 	.byte	0x04, 0x12
        /*001a*/ 	.short	(.L_5 - .L_4)
	.align		4
.L_4:
        /*001c*/ 	.word	index@(_Z8consumerP12managed_dataPiS1_)
        /*0020*/ 	.word	0x00000000
.L_5:


//--------------------- .nv.compat                --------------------------
	.section	.nv.compat,"",@"SHT_CUDA_COMPAT_INFO"
	.align	4
        /*0000*/ 	.byte	0x02, 0x09, 0x00, 0x00, 0x02, 0x02, 0x01, 0x00, 0x02, 0x05, 0x05, 0x00, 0x03, 0x07, 0x01, 0x01
        /*0010*/ 	.byte	0x02, 0x03, 0x00, 0x00, 0x02, 0x06, 0x01, 0x00, 0x04, 0x0b, 0x08, 0x00, 0x09, 0x00, 0x00, 0x00
        /*0020*/ 	.byte	0x00, 0x00, 0x00, 0x00


//--------------------- .nv.info._Z8consumerP12managed_dataPiS1_ --------------------------
	.section	.nv.info._Z8consumerP12managed_dataPiS1_,"",@"SHT_CUDA_INFO"
	.sectionflags	@""
	.align	4


	//----- nvinfo : EIATTR_CUDA_API_VERSION
	.align		4
        /*0000*/ 	.byte	0x04, 0x37
        /*0002*/ 	.short	(.L_7 - .L_6)
.L_6:
        /*0004*/ 	.word	0x00000082


	//----- nvinfo : EIATTR_KPARAM_INFO
	.align		4
.L_7:
        /*0008*/ 	.byte	0x04, 0x17
        /*000a*/ 	.short	(.L_9 - .L_8)
.L_8:
        /*000c*/ 	.word	0x00000000
        /*0010*/ 	.short	0x0002
        /*0012*/ 	.short	0x0010
        /*0014*/ 	.byte	0x00, 0xf5, 0x21, 0x00


	//----- nvinfo : EIATTR_KPARAM_INFO
	.align		4
.L_9:
        /*0018*/ 	.byte	0x04, 0x17
        /*001a*/ 	.short	(.L_11 - .L_10)
.L_10:
        /*001c*/ 	.word	0x00000000
        /*0020*/ 	.short	0x0001
        /*0022*/ 	.short	0x0008
        /*0024*/ 	.byte	0x00, 0xf5, 0x21, 0x00


	//----- nvinfo : EIATTR_KPARAM_INFO
	.align		4
.L_11:
        /*0028*/ 	.byte	0x04, 0x17
        /*002a*/ 	.short	(.L_13 - .L_12)
.L_12:
        /*002c*/ 	.word	0x00000000
        /*0030*/ 	.short	0x0000
        /*0032*/ 	.short	0x0000
        /*0034*/ 	.byte	0x00, 0xf5, 0x21, 0x00


	//----- nvinfo : EIATTR_SPARSE_MMA_MASK
	.align		4
.L_13:
        /*0038*/ 	.byte	0x03, 0x50
        /*003a*/ 	.short	0x0000


	//----- nvinfo : EIATTR_MAXREG_COUNT
	.align		4
        /*003c*/ 	.byte	0x03, 0x1b
        /*003e*/ 	.short	0x00ff


	//----- nvinfo : EIATTR_MERCURY_ISA_VERSION
	.align		4
        /*0040*/ 	.byte	0x03, 0x5f
        /*0042*/ 	.short	0x0101


	//----- nvinfo : EIATTR_VRC_CTA_INIT_COUNT
	.align		4
        /*0044*/ 	.byte	0x02, 0x4a
	.zero		1
	.zero		1


	//----- nvinfo : EIATTR_EXIT_INSTR_OFFSETS
	.align		4
        /*0048*/ 	.byte	0x04, 0x1c
        /*004a*/ 	.short	(.L_15 - .L_14)


	//   ....[0]....
.L_14:
        /*004c*/ 	.word	0x00000090


	//----- nvinfo : EIATTR_CBANK_PARAM_SIZE
	.align		4
.L_15:
        /*0050*/ 	.byte	0x03, 0x19
        /*0052*/ 	.short	0x0018


	//----- nvinfo : EIATTR_PARAM_CBANK
	.align		4
        /*0054*/ 	.byte	0x04, 0x0a
        /*0056*/ 	.short	(.L_17 - .L_16)
	.align		4
.L_16:
        /*0058*/ 	.word	index@(.nv.constant0._Z8consumerP12managed_dataPiS1_)
        /*005c*/ 	.short	0x0380
        /*005e*/ 	.short	0x0018


	//----- nvinfo : EIATTR_SW_WAR
	.align		4
.L_17:
        /*0060*/ 	.byte	0x04, 0x36
        /*0062*/ 	.short	(.L_19 - .L_18)
.L_18:
        /*0064*/ 	.word	0x00000008
.L_19:


//--------------------- .nv.callgraph             --------------------------
	.section	.nv.callgraph,"",@"SHT_CUDA_CALLGRAPH"
	.align	4
	.sectionentsize	8
	.align		4
        /*0000*/ 	.word	0x00000000
	.align		4
        /*0004*/ 	.word	0xffffffff
	.align		4
        /*0008*/ 	.word	0x00000000
	.align		4
        /*000c*/ 	.word	0xfffffffe
	.align		4
        /*0010*/ 	.word	0x00000000
	.align		4
        /*0014*/ 	.word	0xfffffffd
	.align		4
        /*0018*/ 	.word	0x00000000
	.align		4
        /*001c*/ 	.word	0xfffffffc


//--------------------- .text._Z8consumerP12managed_dataPiS1_ --------------------------
	.section	.text._Z8consumerP12managed_dataPiS1_,"ax",@progbits
	.align	128
        .global         _Z8consumerP12managed_dataPiS1_
        .type           _Z8consumerP12managed_dataPiS1_,@function
        .size           _Z8consumerP12managed_dataPiS1_,(.L_x_1 - _Z8consumerP12managed_dataPiS1_)
        .other          _Z8consumerP12managed_dataPiS1_,@"STO_CUDA_ENTRY STV_DEFAULT"
_Z8consumerP12managed_dataPiS1_:
.text._Z8consumerP12managed_dataPiS1_:
[----:B------:R-:W-:Y:S08]  /*0000*/  LDC R1, c[0x0][0x37c] ;  /* 0x0000df00ff017b82 */ /* 0x000ff00000000800 */
[----:B------:R-:W0:Y:S01]  /*0010*/  LDC.64 R2, c[0x0][0x380] ;  /* 0x0000e000ff027b82 */ /* 0x000e220000000a00 */
[----:B------:R-:W0:Y:S02]  /*0020*/  LDCU.64 UR4, c[0x0][0x358] ;  /* 0x00006b00ff0477ac */ /* 0x000e240008000a00 */
[----:B0-----:R-:W2:Y:S05]  /*0030*/  LD.E.STRONG.SYS R9, desc[UR4][R2.64] ;  /* 0x0000000402097980 */ /* 0x001eaa000c115900 */
[----:B------:R-:W2:Y:S08]  /*0040*/  LDC.64 R4, c[0x0][0x388] ;  /* 0x0000e200ff047b82 */ /* 0x000eb00000000a00 */
[----:B------:R-:W0:Y:S01]  /*0050*/  LDC.64 R6, c[0x0][0x390] ;  /* 0x0000e400ff067b82 */ /* 0x000e220000000a00 */
[----:B--2---:R-:W-:Y:S04]  /*0060*/  STG.E desc[UR4][R4.64], R9 ;  /* 0x0000000904007986 */ /* 0x004fe8000c101904 */
[----:B------:R-:W0:Y:S04]  /*0070*/  LDG.E R11, desc[UR4][R2.64+0x4] ;  /* 0x00000404020b7981 */ /* 0x000e28000c1e1900 */
[----:B0-----:R-:W-:Y:S01]  /*0080*/  STG.E desc[UR4][R6.64], R11 ;  /* 0x0000000b06007986 */ /* 0x001fe2000c101904 */
[----:B------:R-:W-:Y:S05]  /*0090*/  EXIT ;  /* 0x000000000000794d */ /* 0x000fea0003800000 */
.L_x_0:
[----:B------:R-:W-:-:S00]  /*00a0*/  BRA `(.L_x_0) ;  /* 0xfffffffc00fc7947 */ /* 0x000fc0000383ffff */
[----:B------:R-:W-:-:S00]  /*00b0*/  NOP ;  /* 0x0000000000007918 */ /* 0x000fc00000000000 */
        /* <DEDUP_REMOVED lines=12> */
.L_x_1:


//--------------------- .nv.shared.reserved.0     --------------------------
	.section	.nv.shared.reserved.0,"aw",@nobits
	.weak		__nv_reservedSMEM_offset_0_alias
	.size		__nv_reservedSMEM_offset_0_alias, 0, 64
	.other		__nv_reservedSMEM_offset_0_alias,@"STO_CUDA_RESERVED_SHARED STV_DEFAULT"
__nv_reservedSMEM_offset_0_alias:
	.zero		0
	.zero		64


//--------------------- .nv.constant0._Z8consumerP12managed_dataPiS1_ --------------------------
	.section	.nv.constant0._Z8consumerP12managed_dataPiS1_,"a",@progbits
	.sectionflags	@""
	.align	4
.nv.constant0._Z8consumerP12managed_dataPiS1_:
	.zero		920


//--------------------- SYMBOLS --------------------------

	.type		.nv.reservedSmem.offset0,@object
	.size		.nv.reservedSmem.offset0,0x4
